	.headerflags	@"EF_CUDA_TEXMODE_UNIFIED EF_CUDA_64BIT_ADDRESS EF_CUDA_ACCELERATORS EF_CUDA_SM90 EF_CUDA_VIRTUAL_SM(EF_CUDA_SM90)"
	.elftype	@"ET_EXEC"


//--------------------- .nv.info                  --------------------------
	.section	.nv.info,"",@"SHT_CUDA_INFO"
	.align	4


	//----- nvinfo : EIATTR_REGCOUNT
	.align		4
        /*0000*/ 	.byte	0x04, 0x2f
        /*0002*/ 	.short	(.L_1 - .L_0)
	.align		4
.L_0:
        /*0004*/ 	.word	index@(triton_poi_fused_clone_13)
        /*0008*/ 	.word	0x00000010


	//----- nvinfo : EIATTR_MIN_STACK_SIZE
	.align		4
.L_1:
        /*000c*/ 	.byte	0x04, 0x12
        /*000e*/ 	.short	(.L_3 - .L_2)
	.align		4
.L_2:
        /*0010*/ 	.word	index@(triton_poi_fused_clone_13)
        /*0014*/ 	.word	0x00000000


	//----- nvinfo : EIATTR_FRAME_SIZE
	.align		4
.L_3:
        /*0018*/ 	.byte	0x04, 0x11
        /*001a*/ 	.short	(.L_5 - .L_4)
	.align		4
.L_4:
        /*001c*/ 	.word	index@(triton_poi_fused_clone_13)
        /*0020*/ 	.word	0x00000000


	//----- nvinfo : EIATTR_MIN_STACK_SIZE
	.align		4
.L_5:
        /*0024*/ 	.byte	0x04, 0x12
        /*0026*/ 	.short	(.L_7 - .L_6)
	.align		4
.L_6:
        /*0028*/ 	.word	index@(triton_poi_fused_clone_13)
        /*002c*/ 	.word	0x00000000
.L_7:


//--------------------- .nv.info.triton_poi_fused_clone_13 --------------------------
	.section	.nv.info.triton_poi_fused_clone_13,"",@"SHT_CUDA_INFO"
	.sectionflags	@""
	.align	4


	//----- nvinfo : EIATTR_CUDA_API_VERSION
	.align		4
        /*0000*/ 	.byte	0x04, 0x37
        /*0002*/ 	.short	(.L_9 - .L_8)
.L_8:
        /*0004*/ 	.word	0x0000007c


	//----- nvinfo : EIATTR_KPARAM_INFO
	.align		4
.L_9:
        /*0008*/ 	.byte	0x04, 0x17
        /*000a*/ 	.short	(.L_11 - .L_10)
.L_10:
        /*000c*/ 	.word	0x00000000
        /*0010*/ 	.short	0x0003
        /*0012*/ 	.short	0x0018
        /*0014*/ 	.byte	0x00, 0xf0, 0x11, 0x00


	//----- nvinfo : EIATTR_KPARAM_INFO
	.align		4
.L_11:
        /*0018*/ 	.byte	0x04, 0x17
        /*001a*/ 	.short	(.L_13 - .L_12)
.L_12:
        /*001c*/ 	.word	0x00000000
        /*0020*/ 	.short	0x0002
        /*0022*/ 	.short	0x0010
        /*0024*/ 	.byte	0x00, 0xf4, 0x21, 0x00


	//----- nvinfo : EIATTR_KPARAM_INFO
	.align		4
.L_13:
        /*0028*/ 	.byte	0x04, 0x17
        /*002a*/ 	.short	(.L_15 - .L_14)
.L_14:
        /*002c*/ 	.word	0x00000000
        /*0030*/ 	.short	0x0001
        /*0032*/ 	.short	0x0008
        /*0034*/ 	.byte	0x00, 0xf4, 0x21, 0x00


	//----- nvinfo : EIATTR_KPARAM_INFO
	.align		4
.L_15:
        /*0038*/ 	.byte	0x04, 0x17
        /*003a*/ 	.short	(.L_17 - .L_16)
.L_16:
        /*003c*/ 	.word	0x00000000
        /*0040*/ 	.short	0x0000
        /*0042*/ 	.short	0x0000
        /*0044*/ 	.byte	0x00, 0xf4, 0x21, 0x00


	//----- nvinfo : EIATTR_SPARSE_MMA_MASK
	.align		4
.L_17:
        /*0048*/ 	.byte	0x03, 0x50
        /*004a*/ 	.short	0x0000


	//----- nvinfo : EIATTR_MAXREG_COUNT
	.align		4
        /*004c*/ 	.byte	0x03, 0x1b
        /*004e*/ 	.short	0x00ff


	//----- nvinfo : EIATTR_EXIT_INSTR_OFFSETS
	.align		4
        /*0050*/ 	.byte	0x04, 0x1c
        /*0052*/ 	.short	(.L_19 - .L_18)


	//   ....[0]....
.L_18:
        /*0054*/ 	.word	0x00000210


	//   ....[1]....
        /*0058*/ 	.word	0x00000230


	//----- nvinfo : EIATTR_REQNTID
	.align		4
.L_19:
        /*005c*/ 	.byte	0x04, 0x10
        /*005e*/ 	.short	(.L_21 - .L_20)
.L_20:
        /*0060*/ 	.word	0x00000080
        /*0064*/ 	.word	0x00000001
        /*0068*/ 	.word	0x00000001


	//----- nvinfo : EIATTR_CBANK_PARAM_SIZE
	.align		4
.L_21:
        /*006c*/ 	.byte	0x03, 0x19
        /*006e*/ 	.short	0x001c


	//----- nvinfo : EIATTR_PARAM_CBANK
	.align		4
        /*0070*/ 	.byte	0x04, 0x0a
        /*0072*/ 	.short	(.L_23 - .L_22)
	.align		4
.L_22:
        /*0074*/ 	.word	index@(.nv.constant0.triton_poi_fused_clone_13)
        /*0078*/ 	.short	0x0210
        /*007a*/ 	.short	0x001c


	//----- nvinfo : EIATTR_SW_WAR
	.align		4
.L_23:
        /*007c*/ 	.byte	0x04, 0x36
        /*007e*/ 	.short	(.L_25 - .L_24)
.L_24:
        /*0080*/ 	.word	0x00000008
.L_25:


//--------------------- .nv.callgraph             --------------------------
	.section	.nv.callgraph,"",@"SHT_CUDA_CALLGRAPH"
	.align	4
	.sectionentsize	8
	.align		4
        /*0000*/ 	.word	0x00000000
	.align		4
        /*0004*/ 	.word	0xffffffff
	.align		4
        /*0008*/ 	.word	0x00000000
	.align		4
        /*000c*/ 	.word	0xfffffffe
	.align		4
        /*0010*/ 	.word	0x00000000
	.align		4
        /*0014*/ 	.word	0xfffffffd
	.align		4
        /*0018*/ 	.word	0x00000000
	.align		4
        /*001c*/ 	.word	0xfffffffc


//--------------------- .text.triton_poi_fused_clone_13 --------------------------
	.section	.text.triton_poi_fused_clone_13,"ax",@progbits
	.align	128
        .global         triton_poi_fused_clone_13
        .type           triton_poi_fused_clone_13,@function
        .size           triton_poi_fused_clone_13,(.L_x_1 - triton_poi_fused_clone_13)
        .other          triton_poi_fused_clone_13,@"STO_CUDA_ENTRY STV_DEFAULT"
triton_poi_fused_clone_13:
.text.triton_poi_fused_clone_13:
[----:B------:R-:W0:Y:S02]  /*0000*/  LDC R1, c[0x0][0x28] ;  /* 0x00000a00ff017b82 */ /* 0x000e240000000800 */
[----:B------:R-:W1:Y:S01]  /*0010*/  S2R R0, SR_TID.X ;  /* 0x0000000000007919 */ /* 0x000e620000002100 */
[----:B------:R-:W2:Y:S01]  /*0020*/  LDC.64 R4, c[0x0][0x218] ;  /* 0x00008600ff047b82 */ /* 0x000ea20000000a00 */
[----:B------:R-:W-:Y:S01]  /*0030*/  ULDC.64 UR4, c[0x0][0x208] ;  /* 0x0000820000047ab9 */ /* 0x000fe20000000a00 */
[----:B------:R-:W3:Y:S01]  /*0040*/  S2R R3, SR_CTAID.X ;  /* 0x0000000000037919 */ /* 0x000ee20000002500 */
[----:B-1----:R-:W-:-:S05]  /*0050*/  LOP3.LUT R0, R0, 0x7f, RZ, 0xc0, !PT ;  /* 0x0000007f00007812 */ /* 0x002fca00078ec0ff */
[----:B---3--:R-:W-:-:S04]  /*0060*/  IMAD R0, R3, 0x80, R0 ;  /* 0x0000008003007824 */ /* 0x008fc800078e0200 */
[C---:B------:R-:W-:Y:S01]  /*0070*/  IMAD.HI R10, R0.reuse, 0x7f807f81, RZ ;  /* 0x7f807f81000a7827 */ /* 0x040fe200078e02ff */
[----:B------:R-:W-:Y:S02]  /*0080*/  SHF.R.S32.HI R3, RZ, 0x1f, R0 ;  /* 0x0000001fff037819 */ /* 0x000fe40000011400 */
[----:B------:R-:W-:Y:S02]  /*0090*/  ISETP.GE.AND P0, PT, R0, 0x3030, PT ;  /* 0x000030300000780c */ /* 0x000fe40003f06270 */
[----:B------:R-:W-:Y:S02]  /*00a0*/  LEA.HI R6, R3, R0, RZ, 0x2 ;  /* 0x0000000003067211 */ /* 0x000fe400078f10ff */
[----:B------:R-:W1:Y:S01]  /*00b0*/  LDC.64 R2, c[0x0][0x210] ;  /* 0x00008400ff027b82 */ /* 0x000e620000000a00 */
[----:B------:R-:W-:Y:S02]  /*00c0*/  SHF.R.U32.HI R13, RZ, 0x1f, R10 ;  /* 0x0000001fff0d7819 */ /* 0x000fe4000001160a */
[----:B------:R-:W-:-:S02]  /*00d0*/  SHF.R.S32.HI R7, RZ, 0x2, R6 ;  /* 0x00000002ff077819 */ /* 0x000fc40000011406 */
[----:B------:R-:W-:Y:S02]  /*00e0*/  LOP3.LUT R9, R6, 0xfffffffc, RZ, 0xc0, !PT ;  /* 0xfffffffc06097812 */ /* 0x000fe400078ec0ff */
[----:B------:R-:W-:Y:S01]  /*00f0*/  LEA.HI.SX32 R13, R10, R13, 0x15 ;  /* 0x0000000d0a0d7211 */ /* 0x000fe200078faaff */
[----:B------:R-:W-:Y:S01]  /*0100*/  IMAD.HI R8, R7, 0x7f807f81, RZ ;  /* 0x7f807f8107087827 */ /* 0x000fe200078e02ff */
[----:B------:R-:W-:-:S04]  /*0110*/  IADD3 R9, R0, -R9, RZ ;  /* 0x8000000900097210 */ /* 0x000fc80007ffe0ff */
[----:B------:R-:W-:Y:S01]  /*0120*/  SHF.R.U32.HI R11, RZ, 0x1f, R8 ;  /* 0x0000001fff0b7819 */ /* 0x000fe20000011608 */
[----:B------:R-:W-:-:S03]  /*0130*/  IMAD R9, R13, 0x4, R9 ;  /* 0x000000040d097824 */ /* 0x000fc600078e0209 */
[----:B------:R-:W-:Y:S01]  /*0140*/  LEA.HI.SX32 R8, R8, R11, 0x17 ;  /* 0x0000000b08087211 */ /* 0x000fe200078fbaff */
[----:B--2---:R-:W-:-:S04]  /*0150*/  IMAD.WIDE R4, R9, 0x4, R4 ;  /* 0x0000000409047825 */ /* 0x004fc800078e0204 */
[----:B------:R-:W-:-:S04]  /*0160*/  IMAD R8, R8, -0x404, R7 ;  /* 0xfffffbfc08087824 */ /* 0x000fc800078e0207 */
[----:B------:R-:W-:Y:S01]  /*0170*/  IMAD R7, R8, 0xc, R9 ;  /* 0x0000000c08077824 */ /* 0x000fe200078e0209 */
[----:B------:R-:W-:-:S03]  /*0180*/  CS2R R8, SRZ ;  /* 0x0000000000087805 */ /* 0x000fc6000001ff00 */
[----:B-1----:R-:W-:Y:S02]  /*0190*/  IMAD.WIDE R2, R7, 0x4, R2 ;  /* 0x0000000407027825 */ /* 0x002fe400078e0202 */
[----:B------:R-:W1:Y:S01]  /*01a0*/  LDC.64 R6, c[0x0][0x220] ;  /* 0x00008800ff067b82 */ /* 0x000e620000000a00 */
[----:B------:R-:W2:Y:S04]  /*01b0*/  @!P0 LDG.E.EL R9, desc[UR4][R4.64] ;  /* 0x0000000404098981 */ /* 0x000ea8000c2e1900 */
[----:B------:R-:W2:Y:S01]  /*01c0*/  @!P0 LDG.E R8, desc[UR4][R2.64] ;  /* 0x0000000402088981 */ /* 0x000ea2000c1e1900 */
[----:B------:R-:W-:-:S04]  /*01d0*/  IMAD R0, R13, -0x1010, R0 ;  /* 0xffffeff00d007824 */ /* 0x000fc800078e0200 */
[----:B------:R-:W-:-:S04]  /*01e0*/  IMAD R13, R13, 0x1020, R0 ;  /* 0x000010200d0d7824 */ /* 0x000fc800078e0200 */
[----:B-1----:R-:W-:-:S04]  /*01f0*/  IMAD.WIDE R6, R13, 0x4, R6 ;  /* 0x000000040d067825 */ /* 0x002fc800078e0206 */
[----:B--2---:R-:W-:Y:S01]  /*0200*/  FADD R9, R9, R8 ;  /* 0x0000000809097221 */ /* 0x004fe20000000000 */
[----:B------:R-:W-:Y:S06]  /*0210*/  @P0 EXIT ;  /* 0x000000000000094d */ /* 0x000fec0003800000 */
[----:B------:R-:W-:Y:S01]  /*0220*/  STG.E desc[UR4][R6.64], R9 ;  /* 0x0000000906007986 */ /* 0x000fe2000c101904 */
[----:B------:R-:W-:Y:S05]  /*0230*/  EXIT ;  /* 0x000000000000794d */ /* 0x000fea0003800000 */
.L_x_0:
[----:B------:R-:W-:-:S00]  /*0240*/  BRA `(.L_x_0) ;  /* 0xfffffffc00fc7947 */ /* 0x000fc0000383ffff */
[----:B------:R-:W-:-:S00]  /*0250*/  NOP ;  /* 0x0000000000007918 */ /* 0x000fc00000000000 */
        /* <DEDUP_REMOVED lines=10> */
.L_x_1:


//--------------------- .nv.constant0.triton_poi_fused_clone_13 --------------------------
	.section	.nv.constant0.triton_poi_fused_clone_13,"a",@progbits
	.sectionflags	@""
	.align	4
.nv.constant0.triton_poi_fused_clone_13:
	.zero		556
